	.headerflags	@"EF_CUDA_TEXMODE_UNIFIED EF_CUDA_64BIT_ADDRESS EF_CUDA_ACCELERATORS EF_CUDA_SM90 EF_CUDA_VIRTUAL_SM(EF_CUDA_SM90)"
	.elftype	@"ET_EXEC"


//--------------------- .nv.info                  --------------------------
	.section	.nv.info,"",@"SHT_CUDA_INFO"
	.align	4


	//----- nvinfo : EIATTR_REGCOUNT
	.align		4
        /*0000*/ 	.byte	0x04, 0x2f
        /*0002*/ 	.short	(.L_1 - .L_0)
	.align		4
.L_0:
        /*0004*/ 	.word	index@(triton_poi_fused__weight_norm_interface_convolution_8)
        /*0008*/ 	.word	0x00000050


	//----- nvinfo : EIATTR_MIN_STACK_SIZE
	.align		4
.L_1:
        /*000c*/ 	.byte	0x04, 0x12
        /*000e*/ 	.short	(.L_3 - .L_2)
	.align		4
.L_2:
        /*0010*/ 	.word	index@(triton_poi_fused__weight_norm_interface_convolution_8)
        /*0014*/ 	.word	0x00000000


	//----- nvinfo : EIATTR_FRAME_SIZE
	.align		4
.L_3:
        /*0018*/ 	.byte	0x04, 0x11
        /*001a*/ 	.short	(.L_5 - .L_4)
	.align		4
.L_4:
        /*001c*/ 	.word	index@(triton_poi_fused__weight_norm_interface_convolution_8)
        /*0020*/ 	.word	0x00000000


	//----- nvinfo : EIATTR_MIN_STACK_SIZE
	.align		4
.L_5:
        /*0024*/ 	.byte	0x04, 0x12
        /*0026*/ 	.short	(.L_7 - .L_6)
	.align		4
.L_6:
        /*0028*/ 	.word	index@(triton_poi_fused__weight_norm_interface_convolution_8)
        /*002c*/ 	.word	0x00000000
.L_7:


//--------------------- .nv.info.triton_poi_fused__weight_norm_interface_convolution_8 --------------------------
	.section	.nv.info.triton_poi_fused__weight_norm_interface_convolution_8,"",@"SHT_CUDA_INFO"
	.sectionflags	@""
	.align	4


	//----- nvinfo : EIATTR_CUDA_API_VERSION
	.align		4
        /*0000*/ 	.byte	0x04, 0x37
        /*0002*/ 	.short	(.L_9 - .L_8)
.L_8:
        /*0004*/ 	.word	0x0000007c


	//----- nvinfo : EIATTR_KPARAM_INFO
	.align		4
.L_9:
        /*0008*/ 	.byte	0x04, 0x17
        /*000a*/ 	.short	(.L_11 - .L_10)
.L_10:
        /*000c*/ 	.word	0x00000000
        /*0010*/ 	.short	0x0006
        /*0012*/ 	.short	0x002c
        /*0014*/ 	.byte	0x00, 0xf0, 0x11, 0x00


	//----- nvinfo : EIATTR_KPARAM_INFO
	.align		4
.L_11:
        /*0018*/ 	.byte	0x04, 0x17
        /*001a*/ 	.short	(.L_13 - .L_12)
.L_12:
        /*001c*/ 	.word	0x00000000
        /*0020*/ 	.short	0x0005
        /*0022*/ 	.short	0x0028
        /*0024*/ 	.byte	0x00, 0xf0, 0x11, 0x00


	//----- nvinfo : EIATTR_KPARAM_INFO
	.align		4
.L_13:
        /*0028*/ 	.byte	0x04, 0x17
        /*002a*/ 	.short	(.L_15 - .L_14)
.L_14:
        /*002c*/ 	.word	0x00000000
        /*0030*/ 	.short	0x0004
        /*0032*/ 	.short	0x0020
        /*0034*/ 	.byte	0x00, 0xf4, 0x21, 0x00


	//----- nvinfo : EIATTR_KPARAM_INFO
	.align		4
.L_15:
        /*0038*/ 	.byte	0x04, 0x17
        /*003a*/ 	.short	(.L_17 - .L_16)
.L_16:
        /*003c*/ 	.word	0x00000000
        /*0040*/ 	.short	0x0003
        /*0042*/ 	.short	0x0018
        /*0044*/ 	.byte	0x00, 0xf4, 0x21, 0x00


	//----- nvinfo : EIATTR_KPARAM_INFO
	.align		4
.L_17:
        /*0048*/ 	.byte	0x04, 0x17
        /*004a*/ 	.short	(.L_19 - .L_18)
.L_18:
        /*004c*/ 	.word	0x00000000
        /*0050*/ 	.short	0x0002
        /*0052*/ 	.short	0x0010
        /*0054*/ 	.byte	0x00, 0xf4, 0x21, 0x00


	//----- nvinfo : EIATTR_KPARAM_INFO
	.align		4
.L_19:
        /*0058*/ 	.byte	0x04, 0x17
        /*005a*/ 	.short	(.L_21 - .L_20)
.L_20:
        /*005c*/ 	.word	0x00000000
        /*0060*/ 	.short	0x0001
        /*0062*/ 	.short	0x0008
        /*0064*/ 	.byte	0x00, 0xf4, 0x21, 0x00


	//----- nvinfo : EIATTR_KPARAM_INFO
	.align		4
.L_21:
        /*0068*/ 	.byte	0x04, 0x17
        /*006a*/ 	.short	(.L_23 - .L_22)
.L_22:
        /*006c*/ 	.word	0x00000000
        /*0070*/ 	.short	0x0000
        /*0072*/ 	.short	0x0000
        /*0074*/ 	.byte	0x00, 0xf4, 0x21, 0x00


	//----- nvinfo : EIATTR_SPARSE_MMA_MASK
	.align		4
.L_23:
        /*0078*/ 	.byte	0x03, 0x50
        /*007a*/ 	.short	0x0000


	//----- nvinfo : EIATTR_MAXREG_COUNT
	.align		4
        /*007c*/ 	.byte	0x03, 0x1b
        /*007e*/ 	.short	0x00ff


	//----- nvinfo : EIATTR_EXIT_INSTR_OFFSETS
	.align		4
        /*0080*/ 	.byte	0x04, 0x1c
        /*0082*/ 	.short	(.L_25 - .L_24)


	//   ....[0]....
.L_24:
        /*0084*/ 	.word	0x00001680


	//   ....[1]....
        /*0088*/ 	.word	0x000016a0


	//----- nvinfo : EIATTR_REQNTID
	.align		4
.L_25:
        /*008c*/ 	.byte	0x04, 0x10
        /*008e*/ 	.short	(.L_27 - .L_26)
.L_26:
        /*0090*/ 	.word	0x00000100
        /*0094*/ 	.word	0x00000001
        /*0098*/ 	.word	0x00000001


	//----- nvinfo : EIATTR_CBANK_PARAM_SIZE
	.align		4
.L_27:
        /*009c*/ 	.byte	0x03, 0x19
        /*009e*/ 	.short	0x0030


	//----- nvinfo : EIATTR_PARAM_CBANK
	.align		4
        /*00a0*/ 	.byte	0x04, 0x0a
        /*00a2*/ 	.short	(.L_29 - .L_28)
	.align		4
.L_28:
        /*00a4*/ 	.word	index@(.nv.constant0.triton_poi_fused__weight_norm_interface_convolution_8)
        /*00a8*/ 	.short	0x0210
        /*00aa*/ 	.short	0x0030


	//----- nvinfo : EIATTR_SW_WAR
	.align		4
.L_29:
        /*00ac*/ 	.byte	0x04, 0x36
        /*00ae*/ 	.short	(.L_31 - .L_30)
.L_30:
        /*00b0*/ 	.word	0x00000008
.L_31:


//--------------------- .nv.callgraph             --------------------------
	.section	.nv.callgraph,"",@"SHT_CUDA_CALLGRAPH"
	.align	4
	.sectionentsize	8
	.align		4
        /*0000*/ 	.word	0x00000000
	.align		4
        /*0004*/ 	.word	0xffffffff
	.align		4
        /*0008*/ 	.word	0x00000000
	.align		4
        /*000c*/ 	.word	0xfffffffe
	.align		4
        /*0010*/ 	.word	0x00000000
	.align		4
        /*0014*/ 	.word	0xfffffffd
	.align		4
        /*0018*/ 	.word	0x00000000
	.align		4
        /*001c*/ 	.word	0xfffffffc


//--------------------- .text.triton_poi_fused__weight_norm_interface_convolution_8 --------------------------
	.section	.text.triton_poi_fused__weight_norm_interface_convolution_8,"ax",@progbits
	.sectionflags	@"SHF_BARRIERS=1"
	.align	128
        .global         triton_poi_fused__weight_norm_interface_convolution_8
        .type           triton_poi_fused__weight_norm_interface_convolution_8,@function
        .size           triton_poi_fused__weight_norm_interface_convolution_8,(.L_x_1 - triton_poi_fused__weight_norm_interface_convolution_8)
        .other          triton_poi_fused__weight_norm_interface_convolution_8,@"STO_CUDA_ENTRY STV_DEFAULT"
triton_poi_fused__weight_norm_interface_convolution_8:
.text.triton_poi_fused__weight_norm_interface_convolution_8:
[----:B------:R-:W0:Y:S01]  /*0000*/  LDC R1, c[0x0][0x28] ;  /* 0x00000a00ff017b82 */ /* 0x000e220000000800 */
[----:B------:R-:W1:Y:S07]  /*0010*/  S2R R36, SR_TID.X ;  /* 0x0000000000247919 */ /* 0x000e6e0000002100 */
[----:B------:R-:W2:Y:S01]  /*0020*/  LDC.64 R26, c[0x0][0x210] ;  /* 0x00008400ff1a7b82 */ /* 0x000ea20000000a00 */
[----:B------:R-:W-:Y:S02]  /*0030*/  CS2R R16, SRZ ;  /* 0x0000000000107805 */ /* 0x000fe4000001ff00 */
[----:B------:R-:W-:Y:S01]  /*0040*/  CS2R R18, SRZ ;  /* 0x0000000000127805 */ /* 0x000fe2000001ff00 */
[----:B------:R-:W3:Y:S01]  /*0050*/  S2R R3, SR_CTAID.Y ;  /* 0x0000000000037919 */ /* 0x000ee20000002600 */
[----:B------:R-:W-:-:S02]  /*0060*/  CS2R R12, SRZ ;  /* 0x00000000000c7805 */ /* 0x000fc4000001ff00 */
[----:B------:R-:W-:Y:S01]  /*0070*/  CS2R R14, SRZ ;  /* 0x00000000000e7805 */ /* 0x000fe2000001ff00 */
[----:B------:R-:W-:Y:S01]  /*0080*/  ULDC.64 UR6, c[0x0][0x208] ;  /* 0x0000820000067ab9 */ /* 0x000fe20000000a00 */
[----:B------:R-:W4:Y:S01]  /*0090*/  S2R R21, SR_CTAID.X ;  /* 0x0000000000157919 */ /* 0x000f220000002500 */
[----:B-1----:R-:W-:Y:S01]  /*00a0*/  IMAD.SHL.U32 R20, R36, 0x4, RZ ;  /* 0x0000000424147824 */ /* 0x002fe200078e00ff */
[----:B------:R-:W-:Y:S02]  /*00b0*/  SHF.R.U32.HI R28, RZ, 0x6, R36 ;  /* 0x00000006ff1c7819 */ /* 0x000fe40000011624 */
[--C-:B---3--:R-:W-:Y:S02]  /*00c0*/  SHF.R.S32.HI R29, RZ, 0x17, R3.reuse ;  /* 0x00000017ff1d7819 */ /* 0x108fe40000011403 */
[----:B------:R-:W-:Y:S02]  /*00d0*/  LOP3.LUT R20, R20, 0xfc, RZ, 0xc0, !PT ;  /* 0x000000fc14147812 */ /* 0x000fe400078ec0ff */
[----:B------:R-:W-:Y:S01]  /*00e0*/  SGXT R29, R29, 0x1 ;  /* 0x000000011d1d781a */ /* 0x000fe20000000200 */
[----:B----4-:R-:W-:Y:S01]  /*00f0*/  IMAD.SHL.U32 R21, R21, 0x10, RZ ;  /* 0x0000001015157824 */ /* 0x010fe200078e00ff */
[----:B------:R-:W-:-:S02]  /*0100*/  PRMT R0, R20, 0x6540, R3 ;  /* 0x0000654014007816 */ /* 0x000fc40000000003 */
[----:B------:R-:W-:Y:S02]  /*0110*/  SGXT.U32 R28, R28, 0x2 ;  /* 0x000000021c1c781a */ /* 0x000fe40000000000 */
[----:B------:R-:W-:Y:S02]  /*0120*/  LEA.HI R2, R29, R0, RZ, 0x6 ;  /* 0x000000001d027211 */ /* 0x000fe400078f30ff */
[----:B------:R-:W-:Y:S02]  /*0130*/  LOP3.LUT R50, R21, 0x4, R28, 0xfe, !PT ;  /* 0x0000000415327812 */ /* 0x000fe400078efe1c */
[----:B------:R-:W-:Y:S02]  /*0140*/  LOP3.LUT R5, R2, 0xffffffc0, RZ, 0xc0, !PT ;  /* 0xffffffc002057812 */ /* 0x000fe400078ec0ff */
[----:B------:R-:W-:Y:S02]  /*0150*/  SHF.R.S32.HI R2, RZ, 0x6, R2 ;  /* 0x00000006ff027819 */ /* 0x000fe40000011402 */
[----:B------:R-:W-:Y:S01]  /*0160*/  ISETP.GE.AND P2, PT, R50, 0x9, PT ;  /* 0x000000093200780c */ /* 0x000fe20003f46270 */
[----:B------:R-:W-:Y:S01]  /*0170*/  IMAD.IADD R5, R0, 0x1, -R5 ;  /* 0x0000000100057824 */ /* 0x000fe200078e0a05 */
[----:B------:R-:W-:-:S02]  /*0180*/  LOP3.LUT R0, R21, R28, RZ, 0xfc, !PT ;  /* 0x0000001c15007212 */ /* 0x000fc400078efcff */
[----:B------:R-:W-:Y:S01]  /*0190*/  LOP3.LUT R51, R21, 0x8, R28, 0xfe, !PT ;  /* 0x0000000815337812 */ /* 0x000fe200078efe1c */
[----:B------:R-:W-:Y:S01]  /*01a0*/  IMAD R5, R2, 0x240, R5 ;  /* 0x0000024002057824 */ /* 0x000fe200078e0205 */
[C---:B------:R-:W-:Y:S02]  /*01b0*/  ISETP.GE.AND P3, PT, R0.reuse, 0x9, PT ;  /* 0x000000090000780c */ /* 0x040fe40003f66270 */
[----:B------:R-:W-:Y:S01]  /*01c0*/  ISETP.GE.AND P1, PT, R51, 0x9, PT ;  /* 0x000000093300780c */ /* 0x000fe20003f26270 */
[--C-:B------:R-:W-:Y:S02]  /*01d0*/  IMAD R0, R0, 0x40, R5.reuse ;  /* 0x0000004000007824 */ /* 0x100fe400078e0205 */
[----:B------:R-:W-:Y:S02]  /*01e0*/  IMAD R50, R50, 0x40, R5 ;  /* 0x0000004032327824 */ /* 0x000fe400078e0205 */
[----:B--2---:R-:W-:Y:S01]  /*01f0*/  IMAD.WIDE R6, R0, 0x4, R26 ;  /* 0x0000000400067825 */ /* 0x004fe200078e021a */
[----:B------:R-:W-:-:S03]  /*0200*/  ISETP.GE.AND P0, PT, R21, RZ, PT ;  /* 0x000000ff1500720c */ /* 0x000fc60003f06270 */
[----:B------:R-:W-:Y:S02]  /*0210*/  IMAD.WIDE R22, R50, 0x4, R26 ;  /* 0x0000000432167825 */ /* 0x000fe400078e021a */
[----:B------:R1:W2:Y:S02]  /*0220*/  @!P3 LDG.E.EL.128 R16, desc[UR6][R6.64] ;  /* 0x000000060610b981 */ /* 0x0002a4000c2e1d00 */
[----:B------:R-:W-:Y:S01]  /*0230*/  IMAD R51, R51, 0x40, R5 ;  /* 0x0000004033337824 */ /* 0x000fe200078e0205 */
[----:B------:R-:W-:Y:S02]  /*0240*/  CS2R R8, SRZ ;  /* 0x0000000000087805 */ /* 0x000fe4000001ff00 */
[----:B------:R-:W-:Y:S01]  /*0250*/  CS2R R10, SRZ ;  /* 0x00000000000a7805 */ /* 0x000fe2000001ff00 */
[----:B------:R-:W-:Y:S01]  /*0260*/  VIADD R52, R0, 0x300 ;  /* 0x0000030000347836 */ /* 0x000fe20000000000 */
[----:B------:R3:W4:Y:S01]  /*0270*/  @!P2 LDG.E.EL.128 R12, desc[UR6][R22.64] ;  /* 0x00000006160ca981 */ /* 0x000722000c2e1d00 */
[----:B------:R-:W-:Y:S01]  /*0280*/  IMAD.WIDE R24, R51, 0x4, R26 ;  /* 0x0000000433187825 */ /* 0x000fe200078e021a */
[----:B------:R-:W-:-:S02]  /*0290*/  CS2R R4, SRZ ;  /* 0x0000000000047805 */ /* 0x000fc4000001ff00 */
[----:B-1----:R-:W-:Y:S02]  /*02a0*/  CS2R R6, SRZ ;  /* 0x0000000000067805 */ /* 0x002fe4000001ff00 */
[----:B------:R-:W5:Y:S01]  /*02b0*/  @!P1 LDG.E.EL.128 R8, desc[UR6][R24.64] ;  /* 0x0000000618089981 */ /* 0x000f62000c2e1d00 */
[----:B---3--:R-:W-:Y:S01]  /*02c0*/  IMAD.WIDE R22, R52, 0x4, R26 ;  /* 0x0000000434167825 */ /* 0x008fe200078e021a */
[----:B------:R-:W1:Y:S04]  /*02d0*/  S2UR UR5, SR_CgaCtaId ;  /* 0x00000000000579c3 */ /* 0x000e680000008800 */
[----:B------:R3:W5:Y:S01]  /*02e0*/  @!P0 LDG.E.EL.128 R4, desc[UR6][R22.64] ;  /* 0x0000000616048981 */ /* 0x000762000c2e1d00 */
[C---:B------:R-:W-:Y:S01]  /*02f0*/  IMAD.SHL.U32 R30, R36.reuse, 0x40, RZ ;  /* 0x00000040241e7824 */ /* 0x040fe200078e00ff */
[----:B------:R-:W-:Y:S01]  /*0300*/  UMOV UR4, 0x400 ;  /* 0x0000040000047882 */ /* 0x000fe20000000000 */
[----:B------:R-:W-:Y:S01]  /*0310*/  PRMT R2, R36, 0x6540, R3 ;  /* 0x0000654024027816 */ /* 0x000fe20000000003 */
[----:B------:R-:W1:Y:S02]  /*0320*/  LDC.64 R26, c[0x0][0x220] ;  /* 0x00008800ff1a7b82 */ /* 0x000e640000000a00 */
[----:B------:R-:W-:-:S04]  /*0330*/  LOP3.LUT R31, R30, 0xfc0, RZ, 0xc0, !PT ;  /* 0x00000fc01e1f7812 */ /* 0x000fc800078ec0ff */
[C---:B0--3--:R-:W-:Y:S02]  /*0340*/  LOP3.LUT R22, R31.reuse, 0x10, RZ, 0xfc, !PT ;  /* 0x000000101f167812 */ /* 0x049fe400078efcff */
[C---:B------:R-:W-:Y:S02]  /*0350*/  LOP3.LUT R28, R31.reuse, R28, RZ, 0xfc, !PT ;  /* 0x0000001c1f1c7212 */ /* 0x040fe400078efcff */
[----:B------:R-:W-:Y:S01]  /*0360*/  LOP3.LUT R24, R31, 0x20, RZ, 0xfc, !PT ;  /* 0x000000201f187812 */ /* 0x000fe200078efcff */
[----:B-1----:R-:W-:Y:S01]  /*0370*/  UPRMT UR4, UR5, 0x654, UR4 ;  /* 0x0000065405047896 */ /* 0x002fe20008000004 */
[----:B------:R-:W-:-:S05]  /*0380*/  LEA.HI R2, R29, R2, RZ, 0x6 ;  /* 0x000000021d027211 */ /* 0x000fca00078f30ff */
[C---:B------:R-:W-:Y:S02]  /*0390*/  LEA.HI R25, R31.reuse, UR4, RZ, 0x1e ;  /* 0x000000041f197c11 */ /* 0x040fe4000f8ff0ff */
[----:B------:R-:W-:Y:S02]  /*03a0*/  LOP3.LUT R31, R31, 0x30, RZ, 0xfc, !PT ;  /* 0x000000301f1f7812 */ /* 0x000fe400078efcff */
[----:B------:R-:W-:Y:S02]  /*03b0*/  LEA.HI R23, R22, UR4, RZ, 0x1e ;  /* 0x0000000416177c11 */ /* 0x000fe4000f8ff0ff */
[----:B------:R-:W-:Y:S02]  /*03c0*/  LEA.HI R33, R24, UR4, RZ, 0x1e ;  /* 0x0000000418217c11 */ /* 0x000fe4000f8ff0ff */
[----:B------:R-:W-:Y:S01]  /*03d0*/  LEA.HI R35, R31, UR4, RZ, 0x1e ;  /* 0x000000041f237c11 */ /* 0x000fe2000f8ff0ff */
[C---:B------:R-:W-:Y:S01]  /*03e0*/  IMAD R31, R28.reuse, 0x4, R25 ;  /* 0x000000041c1f7824 */ /* 0x040fe200078e0219 */
[----:B------:R-:W-:Y:S01]  /*03f0*/  SHF.R.S32.HI R29, RZ, 0x6, R2 ;  /* 0x00000006ff1d7819 */ /* 0x000fe20000011402 */
[----:B------:R-:W-:-:S02]  /*0400*/  IMAD R2, R28, 0x4, R23 ;  /* 0x000000041c027824 */ /* 0x000fc400078e0217 */
[C---:B------:R-:W-:Y:S01]  /*0410*/  IMAD R33, R28.reuse, 0x4, R33 ;  /* 0x000000041c217824 */ /* 0x040fe200078e0221 */
[----:B------:R-:W0:Y:S01]  /*0420*/  LDC.64 R22, c[0x0][0x218] ;  /* 0x00008600ff167b82 */ /* 0x000e220000000a00 */
[----:B------:R-:W-:Y:S02]  /*0430*/  IMAD R28, R28, 0x4, R35 ;  /* 0x000000041c1c7824 */ /* 0x000fe400078e0223 */
[----:B------:R-:W-:-:S04]  /*0440*/  IMAD.WIDE R24, R29, 0x4, R26 ;  /* 0x000000041d187825 */ /* 0x000fc800078e021a */
[----:B0-----:R-:W-:Y:S01]  /*0450*/  IMAD.WIDE R22, R29, 0x4, R22 ;  /* 0x000000041d167825 */ /* 0x001fe200078e0216 */
[----:B--2---:R-:W-:Y:S04]  /*0460*/  STS [R31], R16 ;  /* 0x000000101f007388 */ /* 0x004fe80000000800 */
[----:B------:R-:W-:Y:S04]  /*0470*/  STS [R2+0x40], R17 ;  /* 0x0000401102007388 */ /* 0x000fe80000000800 */
[----:B------:R-:W-:Y:S04]  /*0480*/  STS [R33+0x80], R18 ;  /* 0x0000801221007388 */ /* 0x000fe80000000800 */
[----:B------:R-:W-:Y:S04]  /*0490*/  STS [R28+0xc0], R19 ;  /* 0x0000c0131c007388 */ /* 0x000fe80000000800 */
[----:B----4-:R-:W-:Y:S04]  /*04a0*/  STS [R31+0x10], R12 ;  /* 0x0000100c1f007388 */ /* 0x010fe80000000800 */
[----:B------:R-:W-:Y:S04]  /*04b0*/  STS [R2+0x50], R13 ;  /* 0x0000500d02007388 */ /* 0x000fe80000000800 */
[----:B------:R-:W-:Y:S04]  /*04c0*/  STS [R33+0x90], R14 ;  /* 0x0000900e21007388 */ /* 0x000fe80000000800 */
[----:B------:R-:W-:Y:S04]  /*04d0*/  STS [R28+0xd0], R15 ;  /* 0x0000d00f1c007388 */ /* 0x000fe80000000800 */
[----:B-----5:R-:W-:Y:S04]  /*04e0*/  STS [R31+0x20], R8 ;  /* 0x000020081f007388 */ /* 0x020fe80000000800 */
[----:B------:R-:W-:Y:S04]  /*04f0*/  STS [R2+0x60], R9 ;  /* 0x0000600902007388 */ /* 0x000fe80000000800 */
[----:B------:R-:W-:Y:S04]  /*0500*/  STS [R33+0xa0], R10 ;  /* 0x0000a00a21007388 */ /* 0x000fe80000000800 */
[----:B------:R-:W-:Y:S04]  /*0510*/  STS [R28+0xe0], R11 ;  /* 0x0000e00b1c007388 */ /* 0x000fe80000000800 */
[----:B------:R-:W-:Y:S04]  /*0520*/  STS [R31+0x30], R4 ;  /* 0x000030041f007388 */ /* 0x000fe80000000800 */
[----:B------:R0:W-:Y:S04]  /*0530*/  STS [R2+0x70], R5 ;  /* 0x0000700502007388 */ /* 0x0001e80000000800 */
[----:B------:R-:W-:Y:S04]  /*0540*/  STS [R33+0xb0], R6 ;  /* 0x0000b00621007388 */ /* 0x000fe80000000800 */
[----:B------:R1:W-:Y:S01]  /*0550*/  STS [R28+0xf0], R7 ;  /* 0x0000f0071c007388 */ /* 0x0003e20000000800 */
[----:B------:R-:W-:Y:S06]  /*0560*/  BAR.SYNC.DEFER_BLOCKING 0x0 ;  /* 0x0000000000007b1d */ /* 0x000fec0000010000 */
[----:B------:R-:W2:Y:S04]  /*0570*/  LDG.E.EL R26, desc[UR6][R24.64] ;  /* 0x00000006181a7981 */ /* 0x000ea8000c2e1900 */
[----:B------:R3:W4:Y:S01]  /*0580*/  LDG.E.EL R38, desc[UR6][R22.64] ;  /* 0x0000000616267981 */ /* 0x000722000c2e1900 */
[----:B------:R-:W-:-:S02]  /*0590*/  SHF.R.U32.HI R48, RZ, 0x4, R36 ;  /* 0x00000004ff307819 */ /* 0x000fc40000011624 */
[----:B0-----:R-:W-:Y:S02]  /*05a0*/  SHF.R.U32.HI R2, RZ, 0x2, R36 ;  /* 0x00000002ff027819 */ /* 0x001fe40000011624 */
[----:B------:R-:W-:Y:S02]  /*05b0*/  LOP3.LUT R56, R21, 0xf, R36, 0xf8, !PT ;  /* 0x0000000f15387812 */ /* 0x000fe400078ef824 */
[----:B------:R-:W-:-:S04]  /*05c0*/  LOP3.LUT R36, R36, 0xff, RZ, 0xc0, !PT ;  /* 0x000000ff24247812 */ /* 0x000fc800078ec0ff */
[C---:B------:R-:W-:Y:S02]  /*05d0*/  LOP3.LUT R37, R36.reuse, 0xa00, RZ, 0xfc, !PT ;  /* 0x00000a0024257812 */ /* 0x040fe400078efcff */
[C---:B------:R-:W-:Y:S02]  /*05e0*/  LOP3.LUT R39, R36.reuse, 0xb00, RZ, 0xfc, !PT ;  /* 0x00000b0024277812 */ /* 0x040fe400078efcff */
[C---:B------:R-:W-:Y:S02]  /*05f0*/  LOP3.LUT R44, R36.reuse, 0xe00, RZ, 0xfc, !PT ;  /* 0x00000e00242c7812 */ /* 0x040fe400078efcff */
[C---:B------:R-:W-:Y:S02]  /*0600*/  LOP3.LUT R46, R36.reuse, 0xf00, RZ, 0xfc, !PT ;  /* 0x00000f00242e7812 */ /* 0x040fe400078efcff */
[C---:B---3--:R-:W-:Y:S02]  /*0610*/  LOP3.LUT R22, R36.reuse, 0x100, RZ, 0xfc, !PT ;  /* 0x0000010024167812 */ /* 0x048fe400078efcff */
[----:B------:R-:W-:-:S02]  /*0620*/  LOP3.LUT R24, R36, 0x200, RZ, 0xfc, !PT ;  /* 0x0000020024187812 */ /* 0x000fc400078efcff */
[C---:B------:R-:W-:Y:S02]  /*0630*/  LOP3.LUT R25, R36.reuse, 0x300, RZ, 0xfc, !PT ;  /* 0x0000030024197812 */ /* 0x040fe400078efcff */
[C---:B-1----:R-:W-:Y:S02]  /*0640*/  LOP3.LUT R28, R36.reuse, 0x600, RZ, 0xfc, !PT ;  /* 0x00000600241c7812 */ /* 0x042fe400078efcff */
[C---:B------:R-:W-:Y:S02]  /*0650*/  LOP3.LUT R30, R36.reuse, 0x700, RZ, 0xfc, !PT ;  /* 0x00000700241e7812 */ /* 0x040fe400078efcff */
[C---:B------:R-:W-:Y:S02]  /*0660*/  LOP3.LUT R32, R36.reuse, 0x800, RZ, 0xfc, !PT ;  /* 0x0000080024207812 */ /* 0x040fe400078efcff */
[C---:B------:R-:W-:Y:S02]  /*0670*/  LOP3.LUT R34, R36.reuse, 0x900, RZ, 0xfc, !PT ;  /* 0x0000090024227812 */ /* 0x040fe400078efcff */
[----:B------:R-:W-:-:S02]  /*0680*/  LOP3.LUT R40, R36, 0xc00, RZ, 0xfc, !PT ;  /* 0x00000c0024287812 */ /* 0x000fc400078efcff */
[----:B------:R-:W-:Y:S02]  /*0690*/  LOP3.LUT R42, R36, 0xd00, RZ, 0xfc, !PT ;  /* 0x00000d00242a7812 */ /* 0x000fe400078efcff */
[----:B------:R-:W-:Y:S02]  /*06a0*/  LOP3.LUT R2, R2, 0x3c, RZ, 0xc0, !PT ;  /* 0x0000003c02027812 */ /* 0x000fe400078ec0ff */
[----:B------:R-:W-:Y:S02]  /*06b0*/  SHF.R.U32.HI R37, RZ, 0x2, R37 ;  /* 0x00000002ff257819 */ /* 0x000fe40000011625 */
[----:B------:R-:W-:Y:S02]  /*06c0*/  SHF.R.U32.HI R41, RZ, 0x2, R39 ;  /* 0x00000002ff297819 */ /* 0x000fe40000011627 */
[----:B------:R-:W-:Y:S02]  /*06d0*/  SHF.R.U32.HI R47, RZ, 0x2, R44 ;  /* 0x00000002ff2f7819 */ /* 0x000fe4000001162c */
[----:B------:R-:W-:-:S02]  /*06e0*/  SHF.R.U32.HI R54, RZ, 0x2, R46 ;  /* 0x00000002ff367819 */ /* 0x000fc4000001162e */
[----:B------:R-:W-:Y:S02]  /*06f0*/  SHF.R.U32.HI R22, RZ, 0x2, R22 ;  /* 0x00000002ff167819 */ /* 0x000fe40000011616 */
[----:B------:R-:W-:Y:S02]  /*0700*/  SHF.R.U32.HI R24, RZ, 0x2, R24 ;  /* 0x00000002ff187819 */ /* 0x000fe40000011618 */
[----:B------:R-:W-:Y:S02]  /*0710*/  SHF.R.U32.HI R25, RZ, 0x2, R25 ;  /* 0x00000002ff197819 */ /* 0x000fe40000011619 */
[----:B------:R-:W-:Y:S02]  /*0720*/  SHF.R.U32.HI R29, RZ, 0x2, R28 ;  /* 0x00000002ff1d7819 */ /* 0x000fe4000001161c */
[----:B------:R-:W-:Y:S02]  /*0730*/  SHF.R.U32.HI R31, RZ, 0x2, R30 ;  /* 0x00000002ff1f7819 */ /* 0x000fe4000001161e */
[----:B------:R-:W-:-:S02]  /*0740*/  SHF.R.U32.HI R33, RZ, 0x2, R32 ;  /* 0x00000002ff217819 */ /* 0x000fc40000011620 */
[----:B------:R-:W-:Y:S02]  /*0750*/  SHF.R.U32.HI R35, RZ, 0x2, R34 ;  /* 0x00000002ff237819 */ /* 0x000fe40000011622 */
[----:B------:R-:W-:Y:S02]  /*0760*/  SHF.R.U32.HI R43, RZ, 0x2, R40 ;  /* 0x00000002ff2b7819 */ /* 0x000fe40000011628 */
[----:B------:R-:W-:Y:S01]  /*0770*/  SHF.R.U32.HI R45, RZ, 0x2, R42 ;  /* 0x00000002ff2d7819 */ /* 0x000fe2000001162a */
[----:B------:R-:W-:Y:S01]  /*0780*/  VIADD R23, R2, UR4 ;  /* 0x0000000402177c36 */ /* 0x000fe20008000000 */
[----:B------:R-:W-:Y:S02]  /*0790*/  LOP3.LUT R40, R37, 0x2bc, RZ, 0xc0, !PT ;  /* 0x000002bc25287812 */ /* 0x000fe400078ec0ff */
[----:B------:R-:W-:Y:S02]  /*07a0*/  LOP3.LUT R42, R41, 0x2fc, RZ, 0xc0, !PT ;  /* 0x000002fc292a7812 */ /* 0x000fe400078ec0ff */
[----:B------:R-:W-:-:S02]  /*07b0*/  LOP3.LUT R53, R47, 0x3bc, RZ, 0xc0, !PT ;  /* 0x000003bc2f357812 */ /* 0x000fc400078ec0ff */
[----:B------:R-:W-:Y:S02]  /*07c0*/  LOP3.LUT R54, R54, 0x3fc, RZ, 0xc0, !PT ;  /* 0x000003fc36367812 */ /* 0x000fe400078ec0ff */
[----:B------:R-:W-:Y:S02]  /*07d0*/  LOP3.LUT R22, R22, 0x7c, RZ, 0xc0, !PT ;  /* 0x0000007c16167812 */ /* 0x000fe400078ec0ff */
[----:B------:R-:W-:Y:S02]  /*07e0*/  LOP3.LUT R24, R24, 0xbc, RZ, 0xc0, !PT ;  /* 0x000000bc18187812 */ /* 0x000fe400078ec0ff */
[----:B------:R-:W-:Y:S02]  /*07f0*/  LOP3.LUT R2, R25, 0xfc, RZ, 0xc0, !PT ;  /* 0x000000fc19027812 */ /* 0x000fe400078ec0ff */
[----:B------:R-:W-:Y:S02]  /*0800*/  LOP3.LUT R30, R29, 0x1bc, RZ, 0xc0, !PT ;  /* 0x000001bc1d1e7812 */ /* 0x000fe400078ec0ff */
[----:B------:R-:W-:-:S02]  /*0810*/  LOP3.LUT R32, R31, 0x1fc, RZ, 0xc0, !PT ;  /* 0x000001fc1f207812 */ /* 0x000fc400078ec0ff */
[----:B------:R-:W-:Y:S02]  /*0820*/  LOP3.LUT R34, R33, 0x23c, RZ, 0xc0, !PT ;  /* 0x0000023c21227812 */ /* 0x000fe400078ec0ff */
[----:B------:R-:W-:Y:S02]  /*0830*/  LOP3.LUT R39, R35, 0x27c, RZ, 0xc0, !PT ;  /* 0x0000027c23277812 */ /* 0x000fe400078ec0ff */
[----:B------:R-:W-:Y:S02]  /*0840*/  LOP3.LUT R44, R43, 0x33c, RZ, 0xc0, !PT ;  /* 0x0000033c2b2c7812 */ /* 0x000fe400078ec0ff */
[----:B------:R-:W-:Y:S01]  /*0850*/  LOP3.LUT R46, R45, 0x37c, RZ, 0xc0, !PT ;  /* 0x0000037c2d2e7812 */ /* 0x000fe200078ec0ff */
[----:B------:R-:W-:Y:S02]  /*0860*/  IMAD R58, R36, 0x4, R23 ;  /* 0x00000004243a7824 */ /* 0x000fe400078e0217 */
[----:B------:R-:W-:Y:S02]  /*0870*/  VIADD R41, R40, UR4 ;  /* 0x0000000428297c36 */ /* 0x000fe40008000000 */
[----:B------:R-:W-:-:S02]  /*0880*/  VIADD R43, R42, UR4 ;  /* 0x000000042a2b7c36 */ /* 0x000fc40008000000 */
[----:B------:R-:W-:Y:S01]  /*0890*/  VIADD R53, R53, UR4 ;  /* 0x0000000435357c36 */ /* 0x000fe20008000000 */
[----:B------:R-:W-:Y:S01]  /*08a0*/  LDS R58, [R58] ;  /* 0x000000003a3a7984 */ /* 0x000fe20000000800 */
[----:B------:R-:W-:Y:S02]  /*08b0*/  VIADD R55, R54, UR4 ;  /* 0x0000000436377c36 */ /* 0x000fe40008000000 */
[----:B------:R-:W-:Y:S02]  /*08c0*/  VIADD R23, R22, UR4 ;  /* 0x0000000416177c36 */ /* 0x000fe40008000000 */
[----:B------:R-:W-:Y:S02]  /*08d0*/  VIADD R25, R24, UR4 ;  /* 0x0000000418197c36 */ /* 0x000fe40008000000 */
[----:B------:R-:W-:Y:S02]  /*08e0*/  VIADD R33, R30, UR4 ;  /* 0x000000041e217c36 */ /* 0x000fe40008000000 */
[----:B------:R-:W-:-:S02]  /*08f0*/  VIADD R35, R32, UR4 ;  /* 0x0000000420237c36 */ /* 0x000fc40008000000 */
[----:B------:R-:W-:Y:S02]  /*0900*/  VIADD R37, R34, UR4 ;  /* 0x0000000422257c36 */ /* 0x000fe40008000000 */
[----:B------:R-:W-:Y:S02]  /*0910*/  VIADD R39, R39, UR4 ;  /* 0x0000000427277c36 */ /* 0x000fe40008000000 */
[----:B------:R-:W-:Y:S02]  /*0920*/  VIADD R45, R44, UR4 ;  /* 0x000000042c2d7c36 */ /* 0x000fe40008000000 */
[----:B------:R-:W-:Y:S02]  /*0930*/  VIADD R47, R46, UR4 ;  /* 0x000000042e2f7c36 */ /* 0x000fe40008000000 */
[C---:B------:R-:W-:Y:S02]  /*0940*/  IMAD R69, R36.reuse, 0x4, R41 ;  /* 0x0000000424457824 */ /* 0x040fe400078e0229 */
[----:B------:R-:W-:-:S02]  /*0950*/  IMAD R71, R36, 0x4, R43 ;  /* 0x0000000424477824 */ /* 0x000fc400078e022b */
[C---:B------:R-:W-:Y:S02]  /*0960*/  IMAD R77, R36.reuse, 0x4, R53 ;  /* 0x00000004244d7824 */ /* 0x040fe400078e0235 */
[C---:B------:R-:W-:Y:S01]  /*0970*/  IMAD R54, R36.reuse, 0x4, R55 ;  /* 0x0000000424367824 */ /* 0x040fe200078e0237 */
[----:B------:R-:W-:Y:S01]  /*0980*/  LDS R69, [R69+0x2800] ;  /* 0x0028000045457984 */ /* 0x000fe20000000800 */
[C---:B------:R-:W-:Y:S02]  /*0990*/  IMAD R23, R36.reuse, 0x4, R23 ;  /* 0x0000000424177824 */ /* 0x040fe400078e0217 */
[C---:B------:R-:W-:Y:S01]  /*09a0*/  IMAD R25, R36.reuse, 0x4, R25 ;  /* 0x0000000424197824 */ /* 0x040fe200078e0219 */
[----:B------:R-:W-:Y:S01]  /*09b0*/  LDS R71, [R71+0x2c00] ;  /* 0x002c000047477984 */ /* 0x000fe20000000800 */
[C---:B------:R-:W-:Y:S02]  /*09c0*/  IMAD R33, R36.reuse, 0x4, R33 ;  /* 0x0000000424217824 */ /* 0x040fe400078e0221 */
[C---:B------:R-:W-:Y:S01]  /*09d0*/  IMAD R35, R36.reuse, 0x4, R35 ;  /* 0x0000000424237824 */ /* 0x040fe200078e0223 */
[----:B------:R0:W-:Y:S01]  /*09e0*/  LDS R60, [R23+0x400] ;  /* 0x00040000173c7984 */ /* 0x0001e20000000800 */
[----:B------:R-:W-:-:S02]  /*09f0*/  IMAD R37, R36, 0x4, R37 ;  /* 0x0000000424257824 */ /* 0x000fc400078e0225 */
[C---:B------:R-:W-:Y:S01]  /*0a00*/  IMAD R39, R36.reuse, 0x4, R39 ;  /* 0x0000000424277824 */ /* 0x040fe200078e0227 */
[----:B------:R-:W-:Y:S01]  /*0a10*/  LDS R53, [R25+0x800] ;  /* 0x0008000019357984 */ /* 0x000fe20000000800 */
[C---:B------:R-:W-:Y:S02]  /*0a20*/  IMAD R45, R36.reuse, 0x4, R45 ;  /* 0x00000004242d7824 */ /* 0x040fe400078e022d */
[C---:B------:R-:W-:Y:S01]  /*0a30*/  IMAD R47, R36.reuse, 0x4, R47 ;  /* 0x00000004242f7824 */ /* 0x040fe200078e022f */
[----:B------:R-:W-:Y:S04]  /*0a40*/  LDS R61, [R33+0x1800] ;  /* 0x00180000213d7984 */ /* 0x000fe80000000800 */
[----:B------:R-:W-:Y:S04]  /*0a50*/  LDS R63, [R35+0x1c00] ;  /* 0x001c0000233f7984 */ /* 0x000fe80000000800 */
[----:B------:R-:W-:Y:S04]  /*0a60*/  LDS R65, [R37+0x2000] ;  /* 0x0020000025417984 */ /* 0x000fe80000000800 */
[----:B------:R-:W-:Y:S04]  /*0a70*/  LDS R67, [R39+0x2400] ;  /* 0x0024000027437984 */ /* 0x000fe80000000800 */
[----:B------:R-:W-:Y:S04]  /*0a80*/  LDS R73, [R45+0x3000] ;  /* 0x003000002d497984 */ /* 0x000fe80000000800 */
[----:B------:R-:W-:Y:S04]  /*0a90*/  LDS R75, [R47+0x3400] ;  /* 0x003400002f4b7984 */ /* 0x000fe80000000800 */
[----:B------:R-:W-:Y:S04]  /*0aa0*/  LDS R77, [R77+0x3800] ;  /* 0x003800004d4d7984 */ /* 0x000fe80000000800 */
[----:B------:R-:W-:Y:S01]  /*0ab0*/  LDS R54, [R54+0x3c00] ;  /* 0x003c000036367984 */ /* 0x000fe20000000800 */
[----:B------:R-:W-:-:S02]  /*0ac0*/  LEA R21, R36, UR4, 0x3 ;  /* 0x0000000424157c11 */ /* 0x000fc4000f8e18ff */
[----:B------:R-:W-:-:S04]  /*0ad0*/  SGXT.U32 R48, R48, 0x4 ;  /* 0x000000043030781a */ /* 0x000fc80000000000 */
[C---:B------:R-:W-:Y:S02]  /*0ae0*/  LOP3.LUT R68, R48.reuse, 0x20, RZ, 0xfc, !PT ;  /* 0x0000002030447812 */ /* 0x040fe400078efcff */
[C---:B------:R-:W-:Y:S02]  /*0af0*/  LOP3.LUT R66, R48.reuse, 0x30, RZ, 0xfc, !PT ;  /* 0x0000003030427812 */ /* 0x040fe400078efcff */
[C---:B------:R-:W-:Y:S02]  /*0b00*/  LOP3.LUT R64, R48.reuse, 0x40, RZ, 0xfc, !PT ;  /* 0x0000004030407812 */ /* 0x040fe400078efcff */
[C---:B------:R-:W-:Y:S02]  /*0b10*/  LOP3.LUT R62, R48.reuse, 0x50, RZ, 0xfc, !PT ;  /* 0x00000050303e7812 */ /* 0x040fe400078efcff */
[C---:B------:R-:W-:Y:S02]  /*0b20*/  LOP3.LUT R42, R48.reuse, 0x60, RZ, 0xfc, !PT ;  /* 0x00000060302a7812 */ /* 0x040fe400078efcff */
[----:B------:R-:W-:-:S02]  /*0b30*/  LOP3.LUT R40, R48, 0x70, RZ, 0xfc, !PT ;  /* 0x0000007030287812 */ /* 0x000fc400078efcff */
[C---:B------:R-:W-:Y:S02]  /*0b40*/  LOP3.LUT R22, R48.reuse, 0x80, RZ, 0xfc, !PT ;  /* 0x0000008030167812 */ /* 0x040fe400078efcff */
[C---:B------:R-:W-:Y:S02]  /*0b50*/  LOP3.LUT R34, R48.reuse, 0x90, RZ, 0xfc, !PT ;  /* 0x0000009030227812 */ /* 0x040fe400078efcff */
[C---:B------:R-:W-:Y:S02]  /*0b60*/  LOP3.LUT R32, R48.reuse, 0xa0, RZ, 0xfc, !PT ;  /* 0x000000a030207812 */ /* 0x040fe400078efcff */
[C---:B------:R-:W-:Y:S02]  /*0b70*/  LOP3.LUT R30, R48.reuse, 0xb0, RZ, 0xfc, !PT ;  /* 0x000000b0301e7812 */ /* 0x040fe400078efcff */
[----:B------:R-:W-:Y:S02]  /*0b80*/  LOP3.LUT R24, R48, 0xe0, RZ, 0xfc, !PT ;  /* 0x000000e030187812 */ /* 0x000fe400078efcff */
[----:B--2---:R-:W-:-:S02]  /*0b90*/  FSETP.GT.AND P4, PT, |R26|, 8.50705917302346158658e+37, PT ;  /* 0x7e8000001a00780b */ /* 0x004fc40003f84200 */
[----:B------:R-:W-:-:S11]  /*0ba0*/  FSETP.GEU.AND P5, PT, |R26|, 1.175494350822287508e-38, PT ;  /* 0x008000001a00780b */ /* 0x000fd60003fae200 */
[----:B------:R-:W-:-:S04]  /*0bb0*/  @P4 FMUL R26, R26, 0.25 ;  /* 0x3e8000001a1a4820 */ /* 0x000fc80000400000 */
[----:B------:R-:W-:-:S04]  /*0bc0*/  @!P5 FMUL R26, R26, 16777216 ;  /* 0x4b8000001a1ad820 */ /* 0x000fc80000400000 */
[----:B------:R1:W2:Y:S01]  /*0bd0*/  MUFU.RCP R27, R26 ;  /* 0x0000001a001b7308 */ /* 0x0002a20000001000 */
[----:B----4-:R-:W-:-:S04]  /*0be0*/  @P4 FMUL R38, R38, 0.25 ;  /* 0x3e80000026264820 */ /* 0x010fc80000400000 */
[----:B------:R-:W-:Y:S01]  /*0bf0*/  @!P5 FMUL R38, R38, 16777216 ;  /* 0x4b8000002626d820 */ /* 0x000fe20000400000 */
[----:B-1----:R-:W-:-:S03]  /*0c00*/  LOP3.LUT R26, R36, 0x400, RZ, 0xfc, !PT ;  /* 0x00000400241a7812 */ /* 0x002fc600078efcff */
[----:B--2---:R-:W-:Y:S01]  /*0c10*/  FMUL R38, R27, R38 ;  /* 0x000000261b267220 */ /* 0x004fe20000400000 */
[----:B------:R-:W-:Y:S02]  /*0c20*/  LOP3.LUT R27, R36, 0x500, RZ, 0xfc, !PT ;  /* 0x00000500241b7812 */ /* 0x000fe400078efcff */
[----:B------:R-:W-:Y:S02]  /*0c30*/  SHF.R.U32.HI R26, RZ, 0x2, R26 ;  /* 0x00000002ff1a7819 */ /* 0x000fe4000001161a */
[----:B------:R-:W-:Y:S02]  /*0c40*/  SHF.R.U32.HI R27, RZ, 0x2, R27 ;  /* 0x00000002ff1b7819 */ /* 0x000fe4000001161b */
[----:B------:R-:W-:Y:S02]  /*0c50*/  LOP3.LUT R26, R26, 0x13c, RZ, 0xc0, !PT ;  /* 0x0000013c1a1a7812 */ /* 0x000fe400078ec0ff */
[----:B------:R-:W-:Y:S01]  /*0c60*/  LOP3.LUT R28, R27, 0x17c, RZ, 0xc0, !PT ;  /* 0x0000017c1b1c7812 */ /* 0x000fe200078ec0ff */
[----:B------:R-:W-:-:S02]  /*0c70*/  VIADD R27, R2, UR4 ;  /* 0x00000004021b7c36 */ /* 0x000fc40008000000 */
[----:B------:R-:W-:Y:S02]  /*0c80*/  VIADD R29, R26, UR4 ;  /* 0x000000041a1d7c36 */ /* 0x000fe40008000000 */
[----:B------:R-:W-:Y:S02]  /*0c90*/  VIADD R31, R28, UR4 ;  /* 0x000000041c1f7c36 */ /* 0x000fe40008000000 */
[C---:B------:R-:W-:Y:S02]  /*0ca0*/  IMAD R27, R36.reuse, 0x4, R27 ;  /* 0x00000004241b7824 */ /* 0x040fe400078e021b */
[C---:B------:R-:W-:Y:S02]  /*0cb0*/  IMAD R29, R36.reuse, 0x4, R29 ;  /* 0x00000004241d7824 */ /* 0x040fe400078e021d */
[C---:B------:R-:W-:Y:S01]  /*0cc0*/  IMAD R31, R36.reuse, 0x4, R31 ;  /* 0x00000004241f7824 */ /* 0x040fe200078e021f */
[----:B------:R-:W-:Y:S04]  /*0cd0*/  LDS R55, [R27+0xc00] ;  /* 0x000c00001b377984 */ /* 0x000fe80000000800 */
[----:B------:R-:W-:Y:S04]  /*0ce0*/  LDS R57, [R29+0x1000] ;  /* 0x001000001d397984 */ /* 0x000fe80000000800 */
[----:B------:R-:W-:Y:S01]  /*0cf0*/  LDS R59, [R31+0x1400] ;  /* 0x001400001f3b7984 */ /* 0x000fe20000000800 */
[----:B------:R-:W-:Y:S01]  /*0d00*/  BAR.SYNC.DEFER_BLOCKING 0x0 ;  /* 0x0000000000007b1d */ /* 0x000fe20000010000 */
[----:B------:R-:W-:Y:S01]  /*0d10*/  IMAD R36, R36, -0x4, R21 ;  /* 0xfffffffc24247824 */ /* 0x000fe200078e0215 */
[----:B------:R-:W-:-:S02]  /*0d20*/  LOP3.LUT R28, R48, 0xc0, RZ, 0xfc, !PT ;  /* 0x000000c0301c7812 */ /* 0x000fc400078efcff */
[C---:B------:R-:W-:Y:S02]  /*0d30*/  LOP3.LUT R26, R48.reuse, 0xd0, RZ, 0xfc, !PT ;  /* 0x000000d0301a7812 */ /* 0x040fe400078efcff */
[C---:B------:R-:W-:Y:S01]  /*0d40*/  LOP3.LUT R2, R48.reuse, 0xf0, RZ, 0xfc, !PT ;  /* 0x000000f030027812 */ /* 0x040fe200078efcff */
[----:B------:R1:W-:Y:S01]  /*0d50*/  STS [R21], R38 ;  /* 0x0000002615007388 */ /* 0x0003e20000000800 */
[----:B0-----:R-:W-:Y:S01]  /*0d60*/  LEA R23, R48, UR4, 0x3 ;  /* 0x0000000430177c11 */ /* 0x001fe2000f8e18ff */
[----:B------:R-:W-:Y:S01]  /*0d70*/  BAR.SYNC.DEFER_BLOCKING 0x0 ;  /* 0x0000000000007b1d */ /* 0x000fe20000010000 */
[----:B------:R-:W-:Y:S02]  /*0d80*/  LEA R68, R68, UR4, 0x3 ;  /* 0x0000000444447c11 */ /* 0x000fe4000f8e18ff */
[----:B-1----:R-:W-:Y:S02]  /*0d90*/  LOP3.LUT R21, R48, 0x10, RZ, 0xfc, !PT ;  /* 0x0000001030157812 */ /* 0x002fe400078efcff */
[----:B------:R-:W-:-:S02]  /*0da0*/  LEA R66, R66, UR4, 0x3 ;  /* 0x0000000442427c11 */ /* 0x000fc4000f8e18ff */
[----:B------:R-:W-:Y:S02]  /*0db0*/  LEA R21, R21, UR4, 0x3 ;  /* 0x0000000415157c11 */ /* 0x000fe4000f8e18ff */
[----:B------:R-:W-:Y:S02]  /*0dc0*/  LEA R64, R64, UR4, 0x3 ;  /* 0x0000000440407c11 */ /* 0x000fe4000f8e18ff */
[----:B------:R-:W-:Y:S02]  /*0dd0*/  LEA R62, R62, UR4, 0x3 ;  /* 0x000000043e3e7c11 */ /* 0x000fe4000f8e18ff */
[----:B------:R-:W-:Y:S02]  /*0de0*/  LEA R42, R42, UR4, 0x3 ;  /* 0x000000042a2a7c11 */ /* 0x000fe4000f8e18ff */
[----:B------:R-:W-:Y:S02]  /*0df0*/  LEA R40, R40, UR4, 0x3 ;  /* 0x0000000428287c11 */ /* 0x000fe4000f8e18ff */
[----:B------:R-:W-:-:S02]  /*0e00*/  LEA R22, R22, UR4, 0x3 ;  /* 0x0000000416167c11 */ /* 0x000fc4000f8e18ff */
[----:B------:R-:W-:Y:S02]  /*0e10*/  LEA R34, R34, UR4, 0x3 ;  /* 0x0000000422227c11 */ /* 0x000fe4000f8e18ff */
[----:B------:R-:W-:Y:S01]  /*0e20*/  LEA R32, R32, UR4, 0x3 ;  /* 0x0000000420207c11 */ /* 0x000fe2000f8e18ff */
[----:B------:R-:W0:Y:S01]  /*0e30*/  LDS R23, [R23] ;  /* 0x0000000017177984 */ /* 0x000e220000000800 */
[----:B------:R-:W-:Y:S02]  /*0e40*/  LEA R30, R30, UR4, 0x3 ;  /* 0x000000041e1e7c11 */ /* 0x000fe4000f8e18ff */
[----:B------:R-:W-:Y:S01]  /*0e50*/  LEA R28, R28, UR4, 0x3 ;  /* 0x000000041c1c7c11 */ /* 0x000fe2000f8e18ff */
[----:B------:R-:W1:Y:S01]  /*0e60*/  LDS R21, [R21] ;  /* 0x0000000015157984 */ /* 0x000e620000000800 */
[----:B------:R-:W-:Y:S02]  /*0e70*/  LEA R26, R26, UR4, 0x3 ;  /* 0x000000041a1a7c11 */ /* 0x000fe4000f8e18ff */
[----:B------:R-:W-:Y:S01]  /*0e80*/  LEA R24, R24, UR4, 0x3 ;  /* 0x0000000418187c11 */ /* 0x000fe2000f8e18ff */
[----:B------:R-:W-:Y:S01]  /*0e90*/  LDS R68, [R68] ;  /* 0x0000000044447984 */ /* 0x000fe20000000800 */
[----:B------:R-:W-:-:S03]  /*0ea0*/  LEA R2, R2, UR4, 0x3 ;  /* 0x0000000402027c11 */ /* 0x000fc6000f8e18ff */
[----:B------:R-:W-:Y:S04]  /*0eb0*/  LDS R66, [R66] ;  /* 0x0000000042427984 */ /* 0x000fe80000000800 */
[----:B------:R-:W-:Y:S04]  /*0ec0*/  LDS R64, [R64] ;  /* 0x0000000040407984 */ /* 0x000fe80000000800 */
[----:B------:R-:W-:Y:S04]  /*0ed0*/  LDS R62, [R62] ;  /* 0x000000003e3e7984 */ /* 0x000fe80000000800 */
[----:B------:R-:W-:Y:S04]  /*0ee0*/  LDS R42, [R42] ;  /* 0x000000002a2a7984 */ /* 0x000fe80000000800 */
[----:B------:R-:W-:Y:S04]  /*0ef0*/  LDS R40, [R40] ;  /* 0x0000000028287984 */ /* 0x000fe80000000800 */
[----:B------:R-:W2:Y:S04]  /*0f00*/  LDS R22, [R22] ;  /* 0x0000000016167984 */ /* 0x000ea80000000800 */
[----:B------:R-:W-:Y:S04]  /*0f10*/  LDS R34, [R34] ;  /* 0x0000000022227984 */ /* 0x000fe80000000800 */
[----:B------:R-:W-:Y:S04]  /*0f20*/  LDS R32, [R32] ;  /* 0x0000000020207984 */ /* 0x000fe80000000800 */
[----:B------:R-:W-:Y:S04]  /*0f30*/  LDS R30, [R30] ;  /* 0x000000001e1e7984 */ /* 0x000fe80000000800 */
[----:B------:R-:W-:Y:S04]  /*0f40*/  LDS R28, [R28] ;  /* 0x000000001c1c7984 */ /* 0x000fe80000000800 */
[----:B------:R-:W-:Y:S04]  /*0f50*/  LDS R26, [R26] ;  /* 0x000000001a1a7984 */ /* 0x000fe80000000800 */
[----:B------:R-:W-:Y:S04]  /*0f60*/  LDS R24, [R24] ;  /* 0x0000000018187984 */ /* 0x000fe80000000800 */
[----:B------:R-:W3:Y:S01]  /*0f70*/  LDS R2, [R2] ;  /* 0x0000000002027984 */ /* 0x000ee20000000800 */
[----:B------:R-:W-:Y:S01]  /*0f80*/  BAR.SYNC.DEFER_BLOCKING 0x0 ;  /* 0x0000000000007b1d */ /* 0x000fe20000010000 */
[----:B------:R-:W-:Y:S01]  /*0f90*/  IMAD.SHL.U32 R49, R3, 0x100, RZ ;  /* 0x0000010003317824 */ /* 0x000fe200078e00ff */
[----:B------:R-:W-:-:S04]  /*0fa0*/  PRMT R41, R48, 0x6540, R3 ;  /* 0x0000654030297816 */ /* 0x000fc80000000003 */
[----:B------:R-:W-:Y:S02]  /*0fb0*/  LOP3.LUT R43, R49, 0x10, R48, 0xfe, !PT ;  /* 0x00000010312b7812 */ /* 0x000fe400078efe30 */
[----:B------:R-:W-:Y:S02]  /*0fc0*/  LOP3.LUT R3, R49, 0x20, R48, 0xfe, !PT ;  /* 0x0000002031037812 */ /* 0x000fe400078efe30 */
[----:B------:R-:W-:Y:S02]  /*0fd0*/  LOP3.LUT R25, R49, 0x30, R48, 0xfe, !PT ;  /* 0x0000003031197812 */ /* 0x000fe400078efe30 */
[----:B------:R-:W-:Y:S02]  /*0fe0*/  LOP3.LUT R27, R49, 0x40, R48, 0xfe, !PT ;  /* 0x00000040311b7812 */ /* 0x000fe400078efe30 */
[----:B------:R-:W-:Y:S02]  /*0ff0*/  LOP3.LUT R29, R49, 0x50, R48, 0xfe, !PT ;  /* 0x00000050311d7812 */ /* 0x000fe400078efe30 */
[----:B------:R-:W-:-:S02]  /*1000*/  LOP3.LUT R31, R49, 0x60, R48, 0xfe, !PT ;  /* 0x00000060311f7812 */ /* 0x000fc400078efe30 */
[----:B------:R-:W-:Y:S02]  /*1010*/  LOP3.LUT R33, R49, 0x70, R48, 0xfe, !PT ;  /* 0x0000007031217812 */ /* 0x000fe400078efe30 */
[----:B------:R-:W-:Y:S01]  /*1020*/  LOP3.LUT R35, R49, 0x80, R48, 0xfe, !PT ;  /* 0x0000008031237812 */ /* 0x000fe200078efe30 */
[----:B------:R-:W-:Y:S01]  /*1030*/  STS [R36], R38 ;  /* 0x0000002624007388 */ /* 0x000fe20000000800 */
[----:B------:R-:W-:Y:S02]  /*1040*/  LOP3.LUT R37, R49, 0x90, R48, 0xfe, !PT ;  /* 0x0000009031257812 */ /* 0x000fe400078efe30 */
[----:B------:R-:W-:Y:S02]  /*1050*/  LOP3.LUT R39, R49, 0xa0, R48, 0xfe, !PT ;  /* 0x000000a031277812 */ /* 0x000fe400078efe30 */
[----:B------:R-:W-:Y:S02]  /*1060*/  LOP3.LUT R46, R49, 0xb0, R48, 0xfe, !PT ;  /* 0x000000b0312e7812 */ /* 0x000fe400078efe30 */
[----:B------:R-:W-:-:S02]  /*1070*/  LOP3.LUT R44, R49, 0xc0, R48, 0xfe, !PT ;  /* 0x000000c0312c7812 */ /* 0x000fc400078efe30 */
[----:B------:R-:W-:Y:S02]  /*1080*/  LOP3.LUT R45, R49, 0xd0, R48, 0xfe, !PT ;  /* 0x000000d0312d7812 */ /* 0x000fe400078efe30 */
[----:B------:R-:W-:Y:S02]  /*1090*/  LOP3.LUT R47, R49, 0xe0, R48, 0xfe, !PT ;  /* 0x000000e0312f7812 */ /* 0x000fe400078efe30 */
[----:B------:R-:W-:Y:S01]  /*10a0*/  LOP3.LUT R49, R49, 0xf0, R48, 0xfe, !PT ;  /* 0x000000f031317812 */ /* 0x000fe200078efe30 */
[--C-:B------:R-:W-:Y:S01]  /*10b0*/  IMAD R41, R41, 0x9, R56.reuse ;  /* 0x0000000929297824 */ /* 0x100fe200078e0238 */
[----:B------:R-:W-:Y:S01]  /*10c0*/  ISETP.GE.AND P4, PT, R56, 0x9, PT ;  /* 0x000000093800780c */ /* 0x000fe20003f86270 */
[--C-:B------:R-:W-:Y:S02]  /*10d0*/  IMAD R43, R43, 0x9, R56.reuse ;  /* 0x000000092b2b7824 */ /* 0x100fe400078e0238 */
[--C-:B------:R-:W-:Y:S02]  /*10e0*/  IMAD R3, R3, 0x9, R56.reuse ;  /* 0x0000000903037824 */ /* 0x100fe400078e0238 */
[----:B------:R-:W-:-:S02]  /*10f0*/  IMAD R25, R25, 0x9, R56 ;  /* 0x0000000919197824 */ /* 0x000fc400078e0238 */
[--C-:B------:R-:W-:Y:S02]  /*1100*/  IMAD R27, R27, 0x9, R56.reuse ;  /* 0x000000091b1b7824 */ /* 0x100fe400078e0238 */
[--C-:B------:R-:W-:Y:S02]  /*1110*/  IMAD R29, R29, 0x9, R56.reuse ;  /* 0x000000091d1d7824 */ /* 0x100fe400078e0238 */
[--C-:B------:R-:W-:Y:S02]  /*1120*/  IMAD R31, R31, 0x9, R56.reuse ;  /* 0x000000091f1f7824 */ /* 0x100fe400078e0238 */
        /* <DEDUP_REMOVED lines=9> */
[----:B------:R-:W4:Y:S01]  /*11c0*/  LDC.64 R48, c[0x0][0x228] ;  /* 0x00008a00ff307b82 */ /* 0x000f220000000a00 */
[----:B------:R-:W-:Y:S01]  /*11d0*/  LEA R20, R20, UR4, 0x2 ;  /* 0x0000000414147c11 */ /* 0x000fe2000f8e10ff */
[----:B0-----:R-:W-:Y:S01]  /*11e0*/  FMUL R58, R58, R23 ;  /* 0x000000173a3a7220 */ /* 0x001fe20000400000 */
[----:B-1----:R-:W-:Y:S01]  /*11f0*/  FMUL R60, R60, R21 ;  /* 0x000000153c3c7220 */ /* 0x002fe20000400000 */
[----:B--2---:R-:W-:-:S04]  /*1200*/  FMUL R65, R65, R22 ;  /* 0x0000001641417220 */ /* 0x004fc80000400000 */
[----:B------:R-:W-:Y:S01]  /*1210*/  BAR.SYNC.DEFER_BLOCKING 0x0 ;  /* 0x0000000000007b1d */ /* 0x000fe20000010000 */
[----:B------:R-:W-:Y:S01]  /*1220*/  FMUL R63, R63, R40 ;  /* 0x000000283f3f7220 */ /* 0x000fe20000400000 */
[----:B------:R-:W-:Y:S01]  /*1230*/  FMUL R61, R61, R42 ;  /* 0x0000002a3d3d7220 */ /* 0x000fe20000400000 */
[----:B---3--:R-:W-:Y:S01]  /*1240*/  FMUL R54, R54, R2 ;  /* 0x0000000236367220 */ /* 0x008fe20000400000 */
[----:B------:R-:W-:Y:S02]  /*1250*/  FMUL R53, R53, R68 ;  /* 0x0000004435357220 */ /* 0x000fe40000400000 */
[----:B------:R-:W0:Y:S01]  /*1260*/  LDS.128 R20, [R20] ;  /* 0x0000000014147984 */ /* 0x000e220000000c00 */
[----:B----4-:R-:W-:-:S04]  /*1270*/  IMAD.WIDE R40, R41, 0x4, R48 ;  /* 0x0000000429287825 */ /* 0x010fc800078e0230 */
[--C-:B------:R-:W-:Y:S01]  /*1280*/  IMAD.WIDE R42, R43, 0x4, R48.reuse ;  /* 0x000000042b2a7825 */ /* 0x100fe200078e0230 */
[----:B------:R-:W-:Y:S03]  /*1290*/  @!P4 STG.E desc[UR6][R40.64], R58 ;  /* 0x0000003a2800c986 */ /* 0x000fe6000c101906 */
[--C-:B------:R-:W-:Y:S01]  /*12a0*/  IMAD.WIDE R2, R3, 0x4, R48.reuse ;  /* 0x0000000403027825 */ /* 0x100fe200078e0230 */
[----:B------:R-:W-:Y:S04]  /*12b0*/  @!P4 STG.E desc[UR6][R42.64], R60 ;  /* 0x0000003c2a00c986 */ /* 0x000fe8000c101906 */
[----:B------:R1:W-:Y:S01]  /*12c0*/  @!P4 STG.E desc[UR6][R2.64], R53 ;  /* 0x000000350200c986 */ /* 0x0003e2000c101906 */
[----:B------:R-:W-:Y:S01]  /*12d0*/  FMUL R77, R77, R24 ;  /* 0x000000184d4d7220 */ /* 0x000fe20000400000 */
[----:B-1----:R-:W1:Y:S01]  /*12e0*/  LDC.64 R2, c[0x0][0x230] ;  /* 0x00008c00ff027b82 */ /* 0x002e620000000a00 */
[----:B------:R-:W-:Y:S01]  /*12f0*/  FMUL R55, R55, R66 ;  /* 0x0000004237377220 */ /* 0x000fe20000400000 */
[----:B------:R-:W-:Y:S01]  /*1300*/  FMUL R75, R75, R26 ;  /* 0x0000001a4b4b7220 */ /* 0x000fe20000400000 */
[----:B------:R-:W-:-:S04]  /*1310*/  IMAD.WIDE R24, R25, 0x4, R48 ;  /* 0x0000000419187825 */ /* 0x000fc800078e0230 */
[----:B------:R-:W-:Y:S01]  /*1320*/  FMUL R57, R57, R64 ;  /* 0x0000004039397220 */ /* 0x000fe20000400000 */
[----:B------:R-:W-:Y:S01]  /*1330*/  FMUL R73, R73, R28 ;  /* 0x0000001c49497220 */ /* 0x000fe20000400000 */
[----:B------:R-:W-:Y:S01]  /*1340*/  FMUL R59, R59, R62 ;  /* 0x0000003e3b3b7220 */ /* 0x000fe20000400000 */
[----:B------:R-:W-:-:S04]  /*1350*/  IMAD.WIDE R26, R27, 0x4, R48 ;  /* 0x000000041b1a7825 */ /* 0x000fc800078e0230 */
[----:B------:R-:W-:Y:S01]  /*1360*/  FMUL R71, R71, R30 ;  /* 0x0000001e47477220 */ /* 0x000fe20000400000 */
[----:B------:R-:W-:Y:S01]  /*1370*/  FMUL R69, R69, R32 ;  /* 0x0000002045457220 */ /* 0x000fe20000400000 */
[----:B------:R-:W-:-:S04]  /*1380*/  IMAD.WIDE R28, R29, 0x4, R48 ;  /* 0x000000041d1c7825 */ /* 0x000fc800078e0230 */
[----:B------:R-:W-:Y:S01]  /*1390*/  FMUL R67, R67, R34 ;  /* 0x0000002243437220 */ /* 0x000fe20000400000 */
[----:B------:R2:W-:Y:S01]  /*13a0*/  @!P4 STG.E desc[UR6][R24.64], R55 ;  /* 0x000000371800c986 */ /* 0x0005e2000c101906 */
[----:B------:R-:W-:-:S03]  /*13b0*/  IMAD.WIDE R30, R31, 0x4, R48 ;  /* 0x000000041f1e7825 */ /* 0x000fc600078e0230 */
[----:B------:R-:W-:Y:S01]  /*13c0*/  @!P4 STG.E desc[UR6][R26.64], R57 ;  /* 0x000000391a00c986 */ /* 0x000fe2000c101906 */
[----:B------:R-:W-:-:S03]  /*13d0*/  IMAD.WIDE R32, R33, 0x4, R48 ;  /* 0x0000000421207825 */ /* 0x000fc600078e0230 */
[----:B------:R3:W-:Y:S01]  /*13e0*/  @!P4 STG.E desc[UR6][R28.64], R59 ;  /* 0x0000003b1c00c986 */ /* 0x0007e2000c101906 */
[----:B------:R-:W-:-:S03]  /*13f0*/  IMAD.WIDE R34, R35, 0x4, R48 ;  /* 0x0000000423227825 */ /* 0x000fc600078e0230 */
[----:B------:R4:W-:Y:S01]  /*1400*/  @!P4 STG.E desc[UR6][R30.64], R61 ;  /* 0x0000003d1e00c986 */ /* 0x0009e2000c101906 */
[----:B------:R-:W-:-:S03]  /*1410*/  IMAD.WIDE R36, R37, 0x4, R48 ;  /* 0x0000000425247825 */ /* 0x000fc600078e0230 */
[----:B------:R5:W-:Y:S01]  /*1420*/  @!P4 STG.E desc[UR6][R32.64], R63 ;  /* 0x0000003f2000c986 */ /* 0x000be2000c101906 */
[----:B------:R-:W-:-:S04]  /*1430*/  IMAD.WIDE R38, R39, 0x4, R48 ;  /* 0x0000000427267825 */ /* 0x000fc800078e0230 */
[----:B0-----:R-:W-:Y:S01]  /*1440*/  FMUL R16, R20, R16 ;  /* 0x0000001014107220 */ /* 0x001fe20000400000 */
[----:B------:R0:W-:Y:S01]  /*1450*/  @!P4 STG.E desc[UR6][R34.64], R65 ;  /* 0x000000412200c986 */ /* 0x0001e2000c101906 */
[----:B------:R-:W-:-:S04]  /*1460*/  IMAD.WIDE R40, R46, 0x4, R48 ;  /* 0x000000042e287825 */ /* 0x000fc800078e0230 */
[----:B--2---:R-:W-:Y:S01]  /*1470*/  FMUL R24, R20, R12 ;  /* 0x0000000c14187220 */ /* 0x004fe20000400000 */
[----:B------:R0:W-:Y:S01]  /*1480*/  @!P4 STG.E desc[UR6][R36.64], R67 ;  /* 0x000000432400c986 */ /* 0x0001e2000c101906 */
[----:B------:R-:W-:-:S04]  /*1490*/  IMAD.WIDE R42, R44, 0x4, R48 ;  /* 0x000000042c2a7825 */ /* 0x000fc800078e0230 */
[----:B---3--:R-:W-:Y:S01]  /*14a0*/  FMUL R28, R20, R8 ;  /* 0x00000008141c7220 */ /* 0x008fe20000400000 */
[C---:B------:R-:W-:Y:S01]  /*14b0*/  FMUL R17, R21.reuse, R17 ;  /* 0x0000001115117220 */ /* 0x040fe20000400000 */
[----:B------:R-:W-:Y:S01]  /*14c0*/  FMUL R25, R21, R13 ;  /* 0x0000000d15197220 */ /* 0x000fe20000400000 */
[----:B------:R-:W-:-:S04]  /*14d0*/  IMAD.WIDE R44, R45, 0x4, R48 ;  /* 0x000000042d2c7825 */ /* 0x000fc800078e0230 */
[----:B------:R-:W-:Y:S01]  /*14e0*/  FMUL R29, R21, R9 ;  /* 0x00000009151d7220 */ /* 0x000fe20000400000 */
[----:B------:R0:W-:Y:S01]  /*14f0*/  @!P4 STG.E desc[UR6][R38.64], R69 ;  /* 0x000000452600c986 */ /* 0x0001e2000c101906 */
        /* <DEDUP_REMOVED lines=9> */
[----:B-1----:R-:W-:-:S04]  /*1590*/  IMAD.WIDE R4, R0, 0x4, R2 ;  /* 0x0000000400047825 */ /* 0x002fc800078e0202 */
[----:B------:R-:W-:Y:S01]  /*15a0*/  FMUL R27, R23, R15 ;  /* 0x0000000f171b7220 */ /* 0x000fe20000400000 */
[----:B------:R0:W-:Y:S01]  /*15b0*/  @!P4 STG.E desc[UR6][R44.64], R75 ;  /* 0x0000004b2c00c986 */ /* 0x0001e2000c101906 */
[----:B----4-:R-:W-:Y:S01]  /*15c0*/  FMUL R30, R22, R10 ;  /* 0x0000000a161e7220 */ /* 0x010fe20000400000 */
[----:B------:R-:W-:-:S04]  /*15d0*/  IMAD.WIDE R8, R50, 0x4, R2 ;  /* 0x0000000432087825 */ /* 0x000fc800078e0202 */
[----:B------:R-:W-:Y:S01]  /*15e0*/  FMUL R31, R23, R11 ;  /* 0x0000000b171f7220 */ /* 0x000fe20000400000 */
[----:B------:R0:W-:Y:S01]  /*15f0*/  @!P4 STG.E desc[UR6][R46.64], R77 ;  /* 0x0000004d2e00c986 */ /* 0x0001e2000c101906 */
[----:B------:R-:W-:-:S03]  /*1600*/  IMAD.WIDE R12, R51, 0x4, R2 ;  /* 0x00000004330c7825 */ /* 0x000fc600078e0202 */
[----:B------:R0:W-:Y:S04]  /*1610*/  @!P4 STG.E desc[UR6][R48.64], R54 ;  /* 0x000000363000c986 */ /* 0x0001e8000c101906 */
[----:B------:R0:W-:Y:S04]  /*1620*/  @!P3 STG.E.128 desc[UR6][R4.64], R16 ;  /* 0x000000100400b986 */ /* 0x0001e8000c101d06 */
[----:B------:R0:W-:Y:S01]  /*1630*/  @!P2 STG.E.128 desc[UR6][R8.64], R24 ;  /* 0x000000180800a986 */ /* 0x0001e2000c101d06 */
[----:B------:R-:W-:-:S03]  /*1640*/  FMUL R22, R22, R6 ;  /* 0x0000000616167220 */ /* 0x000fc60000400000 */
[----:B------:R0:W-:Y:S01]  /*1650*/  @!P1 STG.E.128 desc[UR6][R12.64], R28 ;  /* 0x0000001c0c009986 */ /* 0x0001e2000c101d06 */
[----:B------:R-:W-:Y:S01]  /*1660*/  FMUL R23, R23, R7 ;  /* 0x0000000717177220 */ /* 0x000fe20000400000 */
[----:B------:R-:W-:Y:S01]  /*1670*/  IMAD.WIDE R2, R52, 0x4, R2 ;  /* 0x0000000434027825 */ /* 0x000fe200078e0202 */
[----:B0----5:R-:W-:Y:S06]  /*1680*/  @P0 EXIT ;  /* 0x000000000000094d */ /* 0x021fec0003800000 */
[----:B------:R-:W-:Y:S01]  /*1690*/  STG.E.128 desc[UR6][R2.64], R20 ;  /* 0x0000001402007986 */ /* 0x000fe2000c101d06 */
[----:B------:R-:W-:Y:S05]  /*16a0*/  EXIT ;  /* 0x000000000000794d */ /* 0x000fea0003800000 */
.L_x_0:
[----:B------:R-:W-:-:S00]  /*16b0*/  BRA `(.L_x_0) ;  /* 0xfffffffc00fc7947 */ /* 0x000fc0000383ffff */
[----:B------:R-:W-:-:S00]  /*16c0*/  NOP ;  /* 0x0000000000007918 */ /* 0x000fc00000000000 */
        /* <DEDUP_REMOVED lines=11> */
.L_x_1:


//--------------------- .nv.shared.triton_poi_fused__weight_norm_interface_convolution_8 --------------------------
	.section	.nv.shared.triton_poi_fused__weight_norm_interface_convolution_8,"aw",@nobits
	.sectionflags	@""
	.align	16
	.zero		1024


//--------------------- .nv.constant0.triton_poi_fused__weight_norm_interface_convolution_8 --------------------------
	.section	.nv.constant0.triton_poi_fused__weight_norm_interface_convolution_8,"a",@progbits
	.sectionflags	@""
	.align	4
.nv.constant0.triton_poi_fused__weight_norm_interface_convolution_8:
	.zero		576
